//
// Generated by NVIDIA NVVM Compiler
//
// Compiler Build ID: CL-36424714
// Cuda compilation tools, release 13.0, V13.0.88
// Based on NVVM 20.0.0
//

.version 9.0
.target sm_100
.address_size 64

	// .globl	_Z10stencil_2dPiS_

.visible .entry _Z10stencil_2dPiS_(
	.param .u64 .ptr .align 1 _Z10stencil_2dPiS__param_0,
	.param .u64 .ptr .align 1 _Z10stencil_2dPiS__param_1
)
{


	ret;

}


// ===== COMPILED SASS (sm_100) =====

	.target	sm_100

	.elftype	@"ET_EXEC"


//--------------------- .note.nv.tkinfo           --------------------------
	.section	.note.nv.tkinfo,"",@"SHT_NOTE"
	.sectionflags	@"SHF_NOTE_NV_TKINFO"
	.tkinfo
        /*0018*/ 	.word	0x00000002
        /*0030*/ 	.string	""
        /*0030*/ 	.string	"ptxas"
        /*0030*/ 	.string	"Cuda compilation tools, release 13.0, V13.0.88"
        /*0030*/ 	.string	"Build cuda_13.0.r13.0/compiler.36424714_0"
        /*0030*/ 	.string	"-arch sm_100 -m 64 "



//--------------------- .note.nv.cuinfo           --------------------------
	.section	.note.nv.cuinfo,"",@"SHT_NOTE"
	.sectionflags	@"SHF_NOTE_NV_CUINFO"
        /*0018*/ 	.short	0x0002
        /*001a*/ 	.short	0x0064
        /*001c*/ 	.short	0x0082
	.zero		2


//--------------------- .nv.info                  --------------------------
	.section	.nv.info,"",@"SHT_CUDA_INFO"
	.align	4


	//----- nvinfo : EIATTR_REGCOUNT
	.align		4
        /*0000*/ 	.byte	0x04, 0x2f
        /*0002*/ 	.short	(.L_1 - .L_0)
	.align		4
.L_0:
        /*0004*/ 	.word	index@(_Z10stencil_2dPiS_)
        /*0008*/ 	.word	0x00000004


	//----- nvinfo : EIATTR_FRAME_SIZE
	.align		4
.L_1:
        /*000c*/ 	.byte	0x04, 0x11
        /*000e*/ 	.short	(.L_3 - .L_2)
	.align		4
.L_2:
        /*0010*/ 	.word	index@(_Z10stencil_2dPiS_)
        /*0014*/ 	.word	0x00000000


	//----- nvinfo : EIATTR_MIN_STACK_SIZE
	.align		4
.L_3:
        /*0018*/ 	.byte	0x04, 0x12
        /*001a*/ 	.short	(.L_5 - .L_4)
	.align		4
.L_4:
        /*001c*/ 	.word	index@(_Z10stencil_2dPiS_)
        /*0020*/ 	.word	0x00000000
.L_5:


//--------------------- .nv.compat                --------------------------
	.section	.nv.compat,"",@"SHT_CUDA_COMPAT_INFO"
	.align	4
        /*0000*/ 	.byte	0x02, 0x09, 0x00, 0x00, 0x02, 0x02, 0x01, 0x00, 0x02, 0x05, 0x05, 0x00, 0x03, 0x07, 0x01, 0x01
        /*0010*/ 	.byte	0x02, 0x03, 0x00, 0x00, 0x02, 0x06, 0x01, 0x00, 0x04, 0x0b, 0x08, 0x00, 0x09, 0x00, 0x00, 0x00
        /*0020*/ 	.byte	0x00, 0x00, 0x00, 0x00


//--------------------- .nv.info._Z10stencil_2dPiS_ --------------------------
	.section	.nv.info._Z10stencil_2dPiS_,"",@"SHT_CUDA_INFO"
	.sectionflags	@""
	.align	4


	//----- nvinfo : EIATTR_CUDA_API_VERSION
	.align		4
        /*0000*/ 	.byte	0x04, 0x37
        /*0002*/ 	.short	(.L_7 - .L_6)
.L_6:
        /*0004*/ 	.word	0x00000082


	//----- nvinfo : EIATTR_KPARAM_INFO
	.align		4
.L_7:
        /*0008*/ 	.byte	0x04, 0x17
        /*000a*/ 	.short	(.L_9 - .L_8)
.L_8:
        /*000c*/ 	.word	0x00000000
        /*0010*/ 	.short	0x0001
        /*0012*/ 	.short	0x0008
        /*0014*/ 	.byte	0x00, 0xf5, 0x21, 0x00


	//----- nvinfo : EIATTR_KPARAM_INFO
	.align		4
.L_9:
        /*0018*/ 	.byte	0x04, 0x17
        /*001a*/ 	.short	(.L_11 - .L_10)
.L_10:
        /*001c*/ 	.word	0x00000000
        /*0020*/ 	.short	0x0000
        /*0022*/ 	.short	0x0000
        /*0024*/ 	.byte	0x00, 0xf5, 0x21, 0x00


	//----- nvinfo : EIATTR_SPARSE_MMA_MASK
	.align		4
.L_11:
        /*0028*/ 	.byte	0x03, 0x50
        /*002a*/ 	.short	0x0000


	//----- nvinfo : EIATTR_MAXREG_COUNT
	.align		4
        /*002c*/ 	.byte	0x03, 0x1b
        /*002e*/ 	.short	0x00ff


	//----- nvinfo : EIATTR_MERCURY_ISA_VERSION
	.align		4
        /*0030*/ 	.byte	0x03, 0x5f
        /*0032*/ 	.short	0x0101


	//----- nvinfo : EIATTR_VRC_CTA_INIT_COUNT
	.align		4
        /*0034*/ 	.byte	0x02, 0x4a
	.zero		1
	.zero		1


	//----- nvinfo : EIATTR_EXIT_INSTR_OFFSETS
	.align		4
        /*0038*/ 	.byte	0x04, 0x1c
        /*003a*/ 	.short	(.L_13 - .L_12)


	//   ....[0]....
.L_12:
        /*003c*/ 	.word	0x00000010


	//----- nvinfo : EIATTR_CBANK_PARAM_SIZE
	.align		4
.L_13:
        /*0040*/ 	.byte	0x03, 0x19
        /*0042*/ 	.short	0x0010


	//----- nvinfo : EIATTR_PARAM_CBANK
	.align		4
        /*0044*/ 	.byte	0x04, 0x0a
        /*0046*/ 	.short	(.L_15 - .L_14)
	.align		4
.L_14:
        /*0048*/ 	.word	index@(.nv.constant0._Z10stencil_2dPiS_)
        /*004c*/ 	.short	0x0380
        /*004e*/ 	.short	0x0010


	//----- nvinfo : EIATTR_SW_WAR
	.align		4
.L_15:
        /*0050*/ 	.byte	0x04, 0x36
        /*0052*/ 	.short	(.L_17 - .L_16)
.L_16:
        /*0054*/ 	.word	0x00000008
.L_17:


//--------------------- .nv.callgraph             --------------------------
	.section	.nv.callgraph,"",@"SHT_CUDA_CALLGRAPH"
	.align	4
	.sectionentsize	8
	.align		4
        /*0000*/ 	.word	0x00000000
	.align		4
        /*0004*/ 	.word	0xffffffff
	.align		4
        /*0008*/ 	.word	0x00000000
	.align		4
        /*000c*/ 	.word	0xfffffffe
	.align		4
        /*0010*/ 	.word	0x00000000
	.align		4
        /*0014*/ 	.word	0xfffffffd
	.align		4
        /*0018*/ 	.word	0x00000000
	.align		4
        /*001c*/ 	.word	0xfffffffc


//--------------------- .text._Z10stencil_2dPiS_  --------------------------
	.section	.text._Z10stencil_2dPiS_,"ax",@progbits
	.align	128
        .global         _Z10stencil_2dPiS_
        .type           _Z10stencil_2dPiS_,@function
        .size           _Z10stencil_2dPiS_,(.L_x_1 - _Z10stencil_2dPiS_)
        .other          _Z10stencil_2dPiS_,@"STO_CUDA_ENTRY STV_DEFAULT"
_Z10stencil_2dPiS_:
.text._Z10stencil_2dPiS_:
[----:B------:R-:W-:Y:S01]  /*0000*/  LDC R1, c[0x0][0x37c] ;  /* 0x0000df00ff017b82 */ /* 0x000fe20000000800 */
[----:B------:R-:W-:Y:S05]  /*0010*/  EXIT ;  /* 0x000000000000794d */ /* 0x000fea0003800000 */
.L_x_0:
[----:B------:R-:W-:-:S00]  /*0020*/  BRA `(.L_x_0) ;  /* 0xfffffffc00fc7947 */ /* 0x000fc0000383ffff */
[----:B------:R-:W-:-:S00]  /*0030*/  NOP ;  /* 0x0000000000007918 */ /* 0x000fc00000000000 */
        /* <DEDUP_REMOVED lines=12> */
.L_x_1:


//--------------------- .nv.shared.reserved.0     --------------------------
	.section	.nv.shared.reserved.0,"aw",@nobits
	.weak		__nv_reservedSMEM_offset_0_alias
	.size		__nv_reservedSMEM_offset_0_alias, 0, 64
	.other		__nv_reservedSMEM_offset_0_alias,@"STO_CUDA_RESERVED_SHARED STV_DEFAULT"
__nv_reservedSMEM_offset_0_alias:
	.zero		0
	.zero		64


//--------------------- .nv.constant0._Z10stencil_2dPiS_ --------------------------
	.section	.nv.constant0._Z10stencil_2dPiS_,"a",@progbits
	.sectionflags	@""
	.align	4
.nv.constant0._Z10stencil_2dPiS_:
	.zero		912


//--------------------- SYMBOLS --------------------------

	.type		.nv.reservedSmem.offset0,@object
	.size		.nv.reservedSmem.offset0,0x4
